//
// Generated by NVIDIA NVVM Compiler
//
// Compiler Build ID: CL-36424714
// Cuda compilation tools, release 13.0, V13.0.88
// Based on NVVM 20.0.0
//

.version 9.0
.target sm_100
.address_size 64

	// .globl	_Z6phase1Pii
.const .align 4 .u32 d_matrix_size;
// _ZZ6phase1PiiE13shared_memory has been demoted
// _ZZ6phase2PiiE13shared_memory has been demoted
// _ZZ6phase3PiiE3row has been demoted
// _ZZ6phase3PiiE3col has been demoted

.visible .entry _Z6phase1Pii(
	.param .u64 .ptr .align 1 _Z6phase1Pii_param_0,
	.param .u32 _Z6phase1Pii_param_1
)
{
	.reg .pred 	%p<9>;
	.reg .b32 	%r<60>;
	.reg .b64 	%rd<5>;
	// demoted variable
	.shared .align 4 .b8 _ZZ6phase1PiiE13shared_memory[256];
	ld.param.u64 	%rd2, [_Z6phase1Pii_param_0];
	ld.param.u32 	%r21, [_Z6phase1Pii_param_1];
	cvta.to.global.u64 	%rd3, %rd2;
	mov.u32 	%r22, %tid.x;
	mov.u32 	%r23, %tid.y;
	shl.b32 	%r24, %r21, 3;
	add.s32 	%r25, %r24, %r23;
	ld.const.u32 	%r26, [d_matrix_size];
	add.s32 	%r27, %r24, %r22;
	mad.lo.s32 	%r28, %r26, %r25, %r27;
	mul.wide.s32 	%rd4, %r28, 4;
	add.s64 	%rd1, %rd3, %rd4;
	ld.global.u32 	%r29, [%rd1];
	shl.b32 	%r30, %r23, 3;
	add.s32 	%r31, %r30, %r22;
	shl.b32 	%r32, %r31, 2;
	mov.u32 	%r33, _ZZ6phase1PiiE13shared_memory;
	add.s32 	%r1, %r33, %r32;
	st.shared.u32 	[%r1], %r29;
	bar.sync 	0;
	ld.shared.u32 	%r53, [%r1];
	shl.b32 	%r34, %r23, 5;
	add.s32 	%r3, %r33, %r34;
	ld.shared.u32 	%r35, [%r3];
	shl.b32 	%r36, %r22, 2;
	add.s32 	%r4, %r33, %r36;
	ld.shared.u32 	%r37, [%r4];
	add.s32 	%r5, %r37, %r35;
	setp.ge.s32 	%p1, %r5, %r53;
	@%p1 bra 	$L__BB0_2;
	st.shared.u32 	[%r1], %r5;
	mov.u32 	%r53, %r5;
$L__BB0_2:
	ld.shared.u32 	%r38, [%r3+4];
	ld.shared.u32 	%r39, [%r4+32];
	add.s32 	%r7, %r39, %r38;
	setp.ge.s32 	%p2, %r7, %r53;
	@%p2 bra 	$L__BB0_4;
	st.shared.u32 	[%r1], %r7;
	mov.u32 	%r53, %r7;
$L__BB0_4:
	ld.shared.u32 	%r40, [%r3+8];
	ld.shared.u32 	%r41, [%r4+64];
	add.s32 	%r9, %r41, %r40;
	setp.ge.s32 	%p3, %r9, %r53;
	@%p3 bra 	$L__BB0_6;
	st.shared.u32 	[%r1], %r9;
	mov.u32 	%r53, %r9;
$L__BB0_6:
	ld.shared.u32 	%r42, [%r3+12];
	ld.shared.u32 	%r43, [%r4+96];
	add.s32 	%r11, %r43, %r42;
	setp.ge.s32 	%p4, %r11, %r53;
	@%p4 bra 	$L__BB0_8;
	st.shared.u32 	[%r1], %r11;
	mov.u32 	%r53, %r11;
$L__BB0_8:
	ld.shared.u32 	%r44, [%r3+16];
	ld.shared.u32 	%r45, [%r4+128];
	add.s32 	%r13, %r45, %r44;
	setp.ge.s32 	%p5, %r13, %r53;
	@%p5 bra 	$L__BB0_10;
	st.shared.u32 	[%r1], %r13;
	mov.u32 	%r53, %r13;
$L__BB0_10:
	ld.shared.u32 	%r46, [%r3+20];
	ld.shared.u32 	%r47, [%r4+160];
	add.s32 	%r15, %r47, %r46;
	setp.ge.s32 	%p6, %r15, %r53;
	@%p6 bra 	$L__BB0_12;
	st.shared.u32 	[%r1], %r15;
	mov.u32 	%r53, %r15;
$L__BB0_12:
	ld.shared.u32 	%r48, [%r3+24];
	ld.shared.u32 	%r49, [%r4+192];
	add.s32 	%r17, %r49, %r48;
	setp.ge.s32 	%p7, %r17, %r53;
	@%p7 bra 	$L__BB0_14;
	st.shared.u32 	[%r1], %r17;
	mov.u32 	%r53, %r17;
$L__BB0_14:
	ld.shared.u32 	%r50, [%r3+28];
	ld.shared.u32 	%r51, [%r4+224];
	add.s32 	%r19, %r51, %r50;
	setp.ge.s32 	%p8, %r19, %r53;
	@%p8 bra 	$L__BB0_16;
	st.shared.u32 	[%r1], %r19;
	mov.u32 	%r53, %r19;
$L__BB0_16:
	st.global.u32 	[%rd1], %r53;
	ret;

}
	// .globl	_Z6phase2Pii
.visible .entry _Z6phase2Pii(
	.param .u64 .ptr .align 1 _Z6phase2Pii_param_0,
	.param .u32 _Z6phase2Pii_param_1
)
{
	.reg .pred 	%p<18>;
	.reg .b32 	%r<181>;
	.reg .b64 	%rd<7>;
	// demoted variable
	.shared .align 4 .b8 _ZZ6phase2PiiE13shared_memory[768];
	ld.param.u64 	%rd2, [_Z6phase2Pii_param_0];
	ld.param.u32 	%r69, [_Z6phase2Pii_param_1];
	cvta.to.global.u64 	%rd3, %rd2;
	mov.u32 	%r179, %tid.x;
	mov.u32 	%r70, %tid.y;
	shl.b32 	%r71, %r69, 3;
	add.s32 	%r72, %r71, %r70;
	ld.const.u32 	%r73, [d_matrix_size];
	add.s32 	%r74, %r71, %r179;
	mad.lo.s32 	%r75, %r73, %r72, %r74;
	mul.wide.s32 	%rd4, %r75, 4;
	add.s64 	%rd5, %rd3, %rd4;
	ld.global.u32 	%r76, [%rd5];
	shl.b32 	%r77, %r70, 3;
	add.s32 	%r78, %r77, %r179;
	shl.b32 	%r79, %r78, 2;
	mov.u32 	%r80, _ZZ6phase2PiiE13shared_memory;
	add.s32 	%r81, %r80, %r79;
	st.shared.u32 	[%r81+512], %r76;
	mov.u32 	%r2, %ctaid.x;
	setp.eq.s32 	%p1, %r2, 1;
	mov.u32 	%r82, %ctaid.y;
	selp.b32 	%r83, %r82, %r69, %p1;
	selp.b32 	%r84, %r69, %r82, %p1;
	shl.b32 	%r85, %r84, 3;
	shl.b32 	%r86, %r83, 3;
	add.s32 	%r87, %r86, %r70;
	add.s32 	%r88, %r85, %r179;
	mad.lo.s32 	%r89, %r73, %r87, %r88;
	mul.wide.s32 	%rd6, %r89, 4;
	add.s64 	%rd1, %rd3, %rd6;
	ld.global.u32 	%r90, [%rd1];
	shl.b32 	%r91, %r2, 8;
	add.s32 	%r3, %r81, %r91;
	st.shared.u32 	[%r3], %r90;
	bar.sync 	0;
	setp.ne.s32 	%p2, %r2, 0;
	ld.shared.u32 	%r156, [%r3];
	shl.b32 	%r92, %r70, 5;
	add.s32 	%r5, %r80, %r92;
	@%p2 bra 	$L__BB1_2;
	ld.shared.u32 	%r149, [%r5+512];
	mov.b32 	%r150, 0;
	mov.u32 	%r151, %r179;
	bra.uni 	$L__BB1_3;
$L__BB1_2:
	ld.shared.u32 	%r149, [%r5+256];
	mov.b32 	%r151, 128;
	mov.u32 	%r150, %r179;
$L__BB1_3:
	add.s32 	%r95, %r151, %r150;
	shl.b32 	%r96, %r95, 2;
	add.s32 	%r98, %r80, %r96;
	ld.shared.u32 	%r99, [%r98];
	add.s32 	%r11, %r99, %r149;
	setp.le.s32 	%p3, %r156, %r11;
	@%p3 bra 	$L__BB1_5;
	st.shared.u32 	[%r3], %r11;
	mov.u32 	%r156, %r11;
$L__BB1_5:
	setp.eq.s32 	%p4, %r2, 0;
	@%p4 bra 	$L__BB1_7;
	ld.shared.u32 	%r153, [%r5+260];
	add.s32 	%r154, %r179, 8;
	mov.b32 	%r155, 128;
	bra.uni 	$L__BB1_8;
$L__BB1_7:
	ld.shared.u32 	%r153, [%r5+516];
	mov.b32 	%r154, 8;
	mov.u32 	%r155, %r179;
$L__BB1_8:
	add.s32 	%r102, %r155, %r154;
	shl.b32 	%r103, %r102, 2;
	add.s32 	%r105, %r80, %r103;
	ld.shared.u32 	%r106, [%r105];
	add.s32 	%r19, %r106, %r153;
	setp.le.s32 	%p5, %r156, %r19;
	@%p5 bra 	$L__BB1_10;
	st.shared.u32 	[%r3], %r19;
	mov.u32 	%r156, %r19;
$L__BB1_10:
	setp.eq.s32 	%p6, %r2, 0;
	@%p6 bra 	$L__BB1_12;
	ld.shared.u32 	%r157, [%r5+264];
	add.s32 	%r158, %r179, 16;
	mov.b32 	%r159, 128;
	bra.uni 	$L__BB1_13;
$L__BB1_12:
	ld.shared.u32 	%r157, [%r5+520];
	mov.b32 	%r158, 16;
	mov.u32 	%r159, %r179;
$L__BB1_13:
	add.s32 	%r109, %r159, %r158;
	shl.b32 	%r110, %r109, 2;
	add.s32 	%r112, %r80, %r110;
	ld.shared.u32 	%r113, [%r112];
	add.s32 	%r27, %r113, %r157;
	setp.le.s32 	%p7, %r156, %r27;
	@%p7 bra 	$L__BB1_15;
	st.shared.u32 	[%r3], %r27;
	mov.u32 	%r156, %r27;
$L__BB1_15:
	setp.eq.s32 	%p8, %r2, 0;
	@%p8 bra 	$L__BB1_17;
	ld.shared.u32 	%r161, [%r5+268];
	add.s32 	%r162, %r179, 24;
	mov.b32 	%r163, 128;
	bra.uni 	$L__BB1_18;
$L__BB1_17:
	ld.shared.u32 	%r161, [%r5+524];
	mov.b32 	%r162, 24;
	mov.u32 	%r163, %r179;
$L__BB1_18:
	add.s32 	%r116, %r163, %r162;
	shl.b32 	%r117, %r116, 2;
	add.s32 	%r119, %r80, %r117;
	ld.shared.u32 	%r120, [%r119];
	add.s32 	%r35, %r120, %r161;
	setp.le.s32 	%p9, %r156, %r35;
	@%p9 bra 	$L__BB1_20;
	st.shared.u32 	[%r3], %r35;
	mov.u32 	%r156, %r35;
$L__BB1_20:
	setp.eq.s32 	%p10, %r2, 0;
	@%p10 bra 	$L__BB1_22;
	ld.shared.u32 	%r165, [%r5+272];
	add.s32 	%r166, %r179, 32;
	mov.b32 	%r167, 128;
	bra.uni 	$L__BB1_23;
$L__BB1_22:
	ld.shared.u32 	%r165, [%r5+528];
	mov.b32 	%r166, 32;
	mov.u32 	%r167, %r179;
$L__BB1_23:
	add.s32 	%r123, %r167, %r166;
	shl.b32 	%r124, %r123, 2;
	add.s32 	%r126, %r80, %r124;
	ld.shared.u32 	%r127, [%r126];
	add.s32 	%r43, %r127, %r165;
	setp.le.s32 	%p11, %r156, %r43;
	@%p11 bra 	$L__BB1_25;
	st.shared.u32 	[%r3], %r43;
	mov.u32 	%r156, %r43;
$L__BB1_25:
	setp.eq.s32 	%p12, %r2, 0;
	@%p12 bra 	$L__BB1_27;
	ld.shared.u32 	%r169, [%r5+276];
	add.s32 	%r170, %r179, 40;
	mov.b32 	%r171, 128;
	bra.uni 	$L__BB1_28;
$L__BB1_27:
	ld.shared.u32 	%r169, [%r5+532];
	mov.b32 	%r170, 40;
	mov.u32 	%r171, %r179;
$L__BB1_28:
	add.s32 	%r130, %r171, %r170;
	shl.b32 	%r131, %r130, 2;
	add.s32 	%r133, %r80, %r131;
	ld.shared.u32 	%r134, [%r133];
	add.s32 	%r51, %r134, %r169;
	setp.le.s32 	%p13, %r156, %r51;
	@%p13 bra 	$L__BB1_30;
	st.shared.u32 	[%r3], %r51;
	mov.u32 	%r156, %r51;
$L__BB1_30:
	setp.eq.s32 	%p14, %r2, 0;
	@%p14 bra 	$L__BB1_32;
	ld.shared.u32 	%r173, [%r5+280];
	add.s32 	%r174, %r179, 48;
	mov.b32 	%r175, 128;
	bra.uni 	$L__BB1_33;
$L__BB1_32:
	ld.shared.u32 	%r173, [%r5+536];
	mov.b32 	%r174, 48;
	mov.u32 	%r175, %r179;
$L__BB1_33:
	add.s32 	%r137, %r175, %r174;
	shl.b32 	%r138, %r137, 2;
	add.s32 	%r140, %r80, %r138;
	ld.shared.u32 	%r141, [%r140];
	add.s32 	%r59, %r141, %r173;
	setp.le.s32 	%p15, %r156, %r59;
	@%p15 bra 	$L__BB1_35;
	st.shared.u32 	[%r3], %r59;
	mov.u32 	%r156, %r59;
$L__BB1_35:
	setp.eq.s32 	%p16, %r2, 0;
	@%p16 bra 	$L__BB1_37;
	ld.shared.u32 	%r177, [%r5+284];
	add.s32 	%r178, %r179, 56;
	mov.b32 	%r179, 128;
	bra.uni 	$L__BB1_38;
$L__BB1_37:
	ld.shared.u32 	%r177, [%r5+540];
	mov.b32 	%r178, 56;
$L__BB1_38:
	add.s32 	%r144, %r179, %r178;
	shl.b32 	%r145, %r144, 2;
	add.s32 	%r147, %r80, %r145;
	ld.shared.u32 	%r148, [%r147];
	add.s32 	%r67, %r148, %r177;
	setp.le.s32 	%p17, %r156, %r67;
	@%p17 bra 	$L__BB1_40;
	st.shared.u32 	[%r3], %r67;
	mov.u32 	%r156, %r67;
$L__BB1_40:
	st.global.u32 	[%rd1], %r156;
	ret;

}
	// .globl	_Z6phase3Pii
.visible .entry _Z6phase3Pii(
	.param .u64 .ptr .align 1 _Z6phase3Pii_param_0,
	.param .u32 _Z6phase3Pii_param_1
)
{
	.reg .pred 	%p<4>;
	.reg .b32 	%r<61>;
	.reg .b64 	%rd<9>;
	// demoted variable
	.shared .align 4 .b8 _ZZ6phase3PiiE3row[256];
	// demoted variable
	.shared .align 4 .b8 _ZZ6phase3PiiE3col[256];
	ld.param.u64 	%rd1, [_Z6phase3Pii_param_0];
	ld.param.u32 	%r3, [_Z6phase3Pii_param_1];
	mov.u32 	%r1, %ctaid.x;
	setp.eq.s32 	%p1, %r1, %r3;
	mov.u32 	%r2, %ctaid.y;
	setp.eq.s32 	%p2, %r2, %r3;
	or.pred  	%p3, %p1, %p2;
	@%p3 bra 	$L__BB2_2;
	cvta.to.global.u64 	%rd2, %rd1;
	mov.u32 	%r4, %tid.y;
	mov.u32 	%r5, %tid.x;
	shl.b32 	%r6, %r2, 3;
	shl.b32 	%r7, %r1, 3;
	shl.b32 	%r8, %r3, 3;
	add.s32 	%r9, %r6, %r4;
	ld.const.u32 	%r10, [d_matrix_size];
	mul.lo.s32 	%r11, %r10, %r9;
	add.s32 	%r12, %r8, %r5;
	add.s32 	%r13, %r12, %r11;
	mul.wide.s32 	%rd3, %r13, 4;
	add.s64 	%rd4, %rd2, %rd3;
	ld.global.u32 	%r14, [%rd4];
	shl.b32 	%r15, %r4, 5;
	mov.u32 	%r16, _ZZ6phase3PiiE3row;
	add.s32 	%r17, %r16, %r15;
	shl.b32 	%r18, %r5, 2;
	add.s32 	%r19, %r17, %r18;
	st.shared.u32 	[%r19], %r14;
	add.s32 	%r20, %r8, %r4;
	add.s32 	%r21, %r7, %r5;
	mad.lo.s32 	%r22, %r10, %r20, %r21;
	mul.wide.s32 	%rd5, %r22, 4;
	add.s64 	%rd6, %rd2, %rd5;
	ld.global.u32 	%r23, [%rd6];
	mov.u32 	%r24, _ZZ6phase3PiiE3col;
	add.s32 	%r25, %r24, %r18;
	add.s32 	%r26, %r25, %r15;
	st.shared.u32 	[%r26], %r23;
	add.s32 	%r27, %r21, %r11;
	mul.wide.s32 	%rd7, %r27, 4;
	add.s64 	%rd8, %rd2, %rd7;
	ld.global.u32 	%r28, [%rd8];
	bar.sync 	0;
	ld.shared.u32 	%r29, [%r17];
	ld.shared.u32 	%r30, [%r25];
	add.s32 	%r31, %r30, %r29;
	min.s32 	%r32, %r28, %r31;
	ld.shared.u32 	%r33, [%r17+4];
	ld.shared.u32 	%r34, [%r25+32];
	add.s32 	%r35, %r34, %r33;
	min.s32 	%r36, %r32, %r35;
	ld.shared.u32 	%r37, [%r17+8];
	ld.shared.u32 	%r38, [%r25+64];
	add.s32 	%r39, %r38, %r37;
	min.s32 	%r40, %r36, %r39;
	ld.shared.u32 	%r41, [%r17+12];
	ld.shared.u32 	%r42, [%r25+96];
	add.s32 	%r43, %r42, %r41;
	min.s32 	%r44, %r40, %r43;
	ld.shared.u32 	%r45, [%r17+16];
	ld.shared.u32 	%r46, [%r25+128];
	add.s32 	%r47, %r46, %r45;
	min.s32 	%r48, %r44, %r47;
	ld.shared.u32 	%r49, [%r17+20];
	ld.shared.u32 	%r50, [%r25+160];
	add.s32 	%r51, %r50, %r49;
	min.s32 	%r52, %r48, %r51;
	ld.shared.u32 	%r53, [%r17+24];
	ld.shared.u32 	%r54, [%r25+192];
	add.s32 	%r55, %r54, %r53;
	min.s32 	%r56, %r52, %r55;
	ld.shared.u32 	%r57, [%r17+28];
	ld.shared.u32 	%r58, [%r25+224];
	add.s32 	%r59, %r58, %r57;
	min.s32 	%r60, %r56, %r59;
	st.global.u32 	[%rd8], %r60;
$L__BB2_2:
	ret;

}


// ===== COMPILED SASS (sm_100) =====

	.target	sm_100

	.elftype	@"ET_EXEC"


//--------------------- .note.nv.tkinfo           --------------------------
	.section	.note.nv.tkinfo,"",@"SHT_NOTE"
	.sectionflags	@"SHF_NOTE_NV_TKINFO"
	.tkinfo
        /*0018*/ 	.word	0x00000002
        /*0030*/ 	.string	""
        /*0030*/ 	.string	"ptxas"
        /*0030*/ 	.string	"Cuda compilation tools, release 13.0, V13.0.88"
        /*0030*/ 	.string	"Build cuda_13.0.r13.0/compiler.36424714_0"
        /*0030*/ 	.string	"-arch sm_100 -m 64 "



//--------------------- .note.nv.cuinfo           --------------------------
	.section	.note.nv.cuinfo,"",@"SHT_NOTE"
	.sectionflags	@"SHF_NOTE_NV_CUINFO"
        /*0018*/ 	.short	0x0002
        /*001a*/ 	.short	0x0064
        /*001c*/ 	.short	0x0082
	.zero		2


//--------------------- .nv.info                  --------------------------
	.section	.nv.info,"",@"SHT_CUDA_INFO"
	.align	4


	//----- nvinfo : EIATTR_REGCOUNT
	.align		4
        /*0000*/ 	.byte	0x04, 0x2f
        /*0002*/ 	.short	(.L_2 - .L_1)
	.align		4
.L_1:
        /*0004*/ 	.word	index@(_Z6phase1Pii)
        /*0008*/ 	.word	0x0000000e


	//----- nvinfo : EIATTR_FRAME_SIZE
	.align		4
.L_2:
        /*000c*/ 	.byte	0x04, 0x11
        /*000e*/ 	.short	(.L_4 - .L_3)
	.align		4
.L_3:
        /*0010*/ 	.word	index@(_Z6phase1Pii)
        /*0014*/ 	.word	0x00000000


	//----- nvinfo : EIATTR_REGCOUNT
	.align		4
.L_4:
        /*0018*/ 	.byte	0x04, 0x2f
        /*001a*/ 	.short	(.L_6 - .L_5)
	.align		4
.L_5:
        /*001c*/ 	.word	index@(_Z6phase2Pii)
        /*0020*/ 	.word	0x00000010


	//----- nvinfo : EIATTR_FRAME_SIZE
	.align		4
.L_6:
        /*0024*/ 	.byte	0x04, 0x11
        /*0026*/ 	.short	(.L_8 - .L_7)
	.align		4
.L_7:
        /*0028*/ 	.word	index@(_Z6phase2Pii)
        /*002c*/ 	.word	0x00000000


	//----- nvinfo : EIATTR_REGCOUNT
	.align		4
.L_8:
        /*0030*/ 	.byte	0x04, 0x2f
        /*0032*/ 	.short	(.L_10 - .L_9)
	.align		4
.L_9:
        /*0034*/ 	.word	index@(_Z6phase3Pii)
        /*0038*/ 	.word	0x0000001a


	//----- nvinfo : EIATTR_FRAME_SIZE
	.align		4
.L_10:
        /*003c*/ 	.byte	0x04, 0x11
        /*003e*/ 	.short	(.L_12 - .L_11)
	.align		4
.L_11:
        /*0040*/ 	.word	index@(_Z6phase3Pii)
        /*0044*/ 	.word	0x00000000


	//----- nvinfo : EIATTR_MIN_STACK_SIZE
	.align		4
.L_12:
        /*0048*/ 	.byte	0x04, 0x12
        /*004a*/ 	.short	(.L_14 - .L_13)
	.align		4
.L_13:
        /*004c*/ 	.word	index@(_Z6phase3Pii)
        /*0050*/ 	.word	0x00000000


	//----- nvinfo : EIATTR_MIN_STACK_SIZE
	.align		4
.L_14:
        /*0054*/ 	.byte	0x04, 0x12
        /*0056*/ 	.short	(.L_16 - .L_15)
	.align		4
.L_15:
        /*0058*/ 	.word	index@(_Z6phase2Pii)
        /*005c*/ 	.word	0x00000000


	//----- nvinfo : EIATTR_MIN_STACK_SIZE
	.align		4
.L_16:
        /*0060*/ 	.byte	0x04, 0x12
        /*0062*/ 	.short	(.L_18 - .L_17)
	.align		4
.L_17:
        /*0064*/ 	.word	index@(_Z6phase1Pii)
        /*0068*/ 	.word	0x00000000
.L_18:


//--------------------- .nv.compat                --------------------------
	.section	.nv.compat,"",@"SHT_CUDA_COMPAT_INFO"
	.align	4
        /*0000*/ 	.byte	0x02, 0x09, 0x00, 0x00, 0x02, 0x02, 0x01, 0x00, 0x02, 0x05, 0x05, 0x00, 0x03, 0x07, 0x01, 0x01
        /*0010*/ 	.byte	0x02, 0x03, 0x00, 0x00, 0x02, 0x06, 0x01, 0x00, 0x04, 0x0b, 0x08, 0x00, 0x09, 0x00, 0x00, 0x00
        /*0020*/ 	.byte	0x00, 0x00, 0x00, 0x00


//--------------------- .nv.info._Z6phase3Pii     --------------------------
	.section	.nv.info._Z6phase3Pii,"",@"SHT_CUDA_INFO"
	.sectionflags	@""
	.align	4


	//----- nvinfo : EIATTR_CUDA_API_VERSION
	.align		4
        /*0000*/ 	.byte	0x04, 0x37
        /*0002*/ 	.short	(.L_20 - .L_19)
.L_19:
        /*0004*/ 	.word	0x00000082


	//----- nvinfo : EIATTR_KPARAM_INFO
	.align		4
.L_20:
        /*0008*/ 	.byte	0x04, 0x17
        /*000a*/ 	.short	(.L_22 - .L_21)
.L_21:
        /*000c*/ 	.word	0x00000000
        /*0010*/ 	.short	0x0001
        /*0012*/ 	.short	0x0008
        /*0014*/ 	.byte	0x00, 0xf0, 0x11, 0x00


	//----- nvinfo : EIATTR_KPARAM_INFO
	.align		4
.L_22:
        /*0018*/ 	.byte	0x04, 0x17
        /*001a*/ 	.short	(.L_24 - .L_23)
.L_23:
        /*001c*/ 	.word	0x00000000
        /*0020*/ 	.short	0x0000
        /*0022*/ 	.short	0x0000
        /*0024*/ 	.byte	0x00, 0xf5, 0x21, 0x00


	//----- nvinfo : EIATTR_SPARSE_MMA_MASK
	.align		4
.L_24:
        /*0028*/ 	.byte	0x03, 0x50
        /*002a*/ 	.short	0x0000


	//----- nvinfo : EIATTR_MAXREG_COUNT
	.align		4
        /*002c*/ 	.byte	0x03, 0x1b
        /*002e*/ 	.short	0x00ff


	//----- nvinfo : EIATTR_NUM_BARRIERS
	.align		4
        /*0030*/ 	.byte	0x02, 0x4c
        /*0032*/ 	.byte	0x01
	.zero		1


	//----- nvinfo : EIATTR_MERCURY_ISA_VERSION
	.align		4
        /*0034*/ 	.byte	0x03, 0x5f
        /*0036*/ 	.short	0x0101


	//----- nvinfo : EIATTR_VRC_CTA_INIT_COUNT
	.align		4
        /*0038*/ 	.byte	0x02, 0x4a
	.zero		1
	.zero		1


	//----- nvinfo : EIATTR_EXIT_INSTR_OFFSETS
	.align		4
        /*003c*/ 	.byte	0x04, 0x1c
        /*003e*/ 	.short	(.L_26 - .L_25)


	//   ....[0]....
.L_25:
        /*0040*/ 	.word	0x00000060


	//   ....[1]....
        /*0044*/ 	.word	0x00000380


	//----- nvinfo : EIATTR_CBANK_PARAM_SIZE
	.align		4
.L_26:
        /*0048*/ 	.byte	0x03, 0x19
        /*004a*/ 	.short	0x000c


	//----- nvinfo : EIATTR_PARAM_CBANK
	.align		4
        /*004c*/ 	.byte	0x04, 0x0a
        /*004e*/ 	.short	(.L_28 - .L_27)
	.align		4
.L_27:
        /*0050*/ 	.word	index@(.nv.constant0._Z6phase3Pii)
        /*0054*/ 	.short	0x0380
        /*0056*/ 	.short	0x000c


	//----- nvinfo : EIATTR_SW_WAR
	.align		4
.L_28:
        /*0058*/ 	.byte	0x04, 0x36
        /*005a*/ 	.short	(.L_30 - .L_29)
.L_29:
        /*005c*/ 	.word	0x00000008
.L_30:


//--------------------- .nv.info._Z6phase2Pii     --------------------------
	.section	.nv.info._Z6phase2Pii,"",@"SHT_CUDA_INFO"
	.sectionflags	@""
	.align	4


	//----- nvinfo : EIATTR_CUDA_API_VERSION
	.align		4
        /*0000*/ 	.byte	0x04, 0x37
        /*0002*/ 	.short	(.L_32 - .L_31)
.L_31:
        /*0004*/ 	.word	0x00000082


	//----- nvinfo : EIATTR_KPARAM_INFO
	.align		4
.L_32:
        /*0008*/ 	.byte	0x04, 0x17
        /*000a*/ 	.short	(.L_34 - .L_33)
.L_33:
        /*000c*/ 	.word	0x00000000
        /*0010*/ 	.short	0x0001
        /*0012*/ 	.short	0x0008
        /*0014*/ 	.byte	0x00, 0xf0, 0x11, 0x00


	//----- nvinfo : EIATTR_KPARAM_INFO
	.align		4
.L_34:
        /*0018*/ 	.byte	0x04, 0x17
        /*001a*/ 	.short	(.L_36 - .L_35)
.L_35:
        /*001c*/ 	.word	0x00000000
        /*0020*/ 	.short	0x0000
        /*0022*/ 	.short	0x0000
        /*0024*/ 	.byte	0x00, 0xf5, 0x21, 0x00


	//----- nvinfo : EIATTR_SPARSE_MMA_MASK
	.align		4
.L_36:
        /*0028*/ 	.byte	0x03, 0x50
        /*002a*/ 	.short	0x0000


	//----- nvinfo : EIATTR_MAXREG_COUNT
	.align		4
        /*002c*/ 	.byte	0x03, 0x1b
        /*002e*/ 	.short	0x00ff


	//----- nvinfo : EIATTR_NUM_BARRIERS
	.align		4
        /*0030*/ 	.byte	0x02, 0x4c
        /*0032*/ 	.byte	0x01
	.zero		1


	//----- nvinfo : EIATTR_MERCURY_ISA_VERSION
	.align		4
        /*0034*/ 	.byte	0x03, 0x5f
        /*0036*/ 	.short	0x0101


	//----- nvinfo : EIATTR_VRC_CTA_INIT_COUNT
	.align		4
        /*0038*/ 	.byte	0x02, 0x4a
	.zero		1
	.zero		1


	//----- nvinfo : EIATTR_EXIT_INSTR_OFFSETS
	.align		4
        /*003c*/ 	.byte	0x04, 0x1c
        /*003e*/ 	.short	(.L_38 - .L_37)


	//   ....[0]....
.L_37:
        /*0040*/ 	.word	0x000008b0


	//----- nvinfo : EIATTR_CBANK_PARAM_SIZE
	.align		4
.L_38:
        /*0044*/ 	.byte	0x03, 0x19
        /*0046*/ 	.short	0x000c


	//----- nvinfo : EIATTR_PARAM_CBANK
	.align		4
        /*0048*/ 	.byte	0x04, 0x0a
        /*004a*/ 	.short	(.L_40 - .L_39)
	.align		4
.L_39:
        /*004c*/ 	.word	index@(.nv.constant0._Z6phase2Pii)
        /*0050*/ 	.short	0x0380
        /*0052*/ 	.short	0x000c


	//----- nvinfo : EIATTR_SW_WAR
	.align		4
.L_40:
        /*0054*/ 	.byte	0x04, 0x36
        /*0056*/ 	.short	(.L_42 - .L_41)
.L_41:
        /*0058*/ 	.word	0x00000008
.L_42:


//--------------------- .nv.info._Z6phase1Pii     --------------------------
	.section	.nv.info._Z6phase1Pii,"",@"SHT_CUDA_INFO"
	.sectionflags	@""
	.align	4


	//----- nvinfo : EIATTR_CUDA_API_VERSION
	.align		4
        /*0000*/ 	.byte	0x04, 0x37
        /*0002*/ 	.short	(.L_44 - .L_43)
.L_43:
        /*0004*/ 	.word	0x00000082


	//----- nvinfo : EIATTR_KPARAM_INFO
	.align		4
.L_44:
        /*0008*/ 	.byte	0x04, 0x17
        /*000a*/ 	.short	(.L_46 - .L_45)
.L_45:
        /*000c*/ 	.word	0x00000000
        /*0010*/ 	.short	0x0001
        /*0012*/ 	.short	0x0008
        /*0014*/ 	.byte	0x00, 0xf0, 0x11, 0x00


	//----- nvinfo : EIATTR_KPARAM_INFO
	.align		4
.L_46:
        /*0018*/ 	.byte	0x04, 0x17
        /*001a*/ 	.short	(.L_48 - .L_47)
.L_47:
        /*001c*/ 	.word	0x00000000
        /*0020*/ 	.short	0x0000
        /*0022*/ 	.short	0x0000
        /*0024*/ 	.byte	0x00, 0xf5, 0x21, 0x00


	//----- nvinfo : EIATTR_SPARSE_MMA_MASK
	.align		4
.L_48:
        /*0028*/ 	.byte	0x03, 0x50
        /*002a*/ 	.short	0x0000


	//----- nvinfo : EIATTR_MAXREG_COUNT
	.align		4
        /*002c*/ 	.byte	0x03, 0x1b
        /*002e*/ 	.short	0x00ff


	//----- nvinfo : EIATTR_NUM_BARRIERS
	.align		4
        /*0030*/ 	.byte	0x02, 0x4c
        /*0032*/ 	.byte	0x01
	.zero		1


	//----- nvinfo : EIATTR_MERCURY_ISA_VERSION
	.align		4
        /*0034*/ 	.byte	0x03, 0x5f
        /*0036*/ 	.short	0x0101


	//----- nvinfo : EIATTR_VRC_CTA_INIT_COUNT
	.align		4
        /*0038*/ 	.byte	0x02, 0x4a
	.zero		1
	.zero		1


	//----- nvinfo : EIATTR_EXIT_INSTR_OFFSETS
	.align		4
        /*003c*/ 	.byte	0x04, 0x1c
        /*003e*/ 	.short	(.L_50 - .L_49)


	//   ....[0]....
.L_49:
        /*0040*/ 	.word	0x00000470


	//----- nvinfo : EIATTR_CBANK_PARAM_SIZE
	.align		4
.L_50:
        /*0044*/ 	.byte	0x03, 0x19
        /*0046*/ 	.short	0x000c


	//----- nvinfo : EIATTR_PARAM_CBANK
	.align		4
        /*0048*/ 	.byte	0x04, 0x0a
        /*004a*/ 	.short	(.L_52 - .L_51)
	.align		4
.L_51:
        /*004c*/ 	.word	index@(.nv.constant0._Z6phase1Pii)
        /*0050*/ 	.short	0x0380
        /*0052*/ 	.short	0x000c


	//----- nvinfo : EIATTR_SW_WAR
	.align		4
.L_52:
        /*0054*/ 	.byte	0x04, 0x36
        /*0056*/ 	.short	(.L_54 - .L_53)
.L_53:
        /*0058*/ 	.word	0x00000008
.L_54:


//--------------------- .nv.callgraph             --------------------------
	.section	.nv.callgraph,"",@"SHT_CUDA_CALLGRAPH"
	.align	4
	.sectionentsize	8
	.align		4
        /*0000*/ 	.word	0x00000000
	.align		4
        /*0004*/ 	.word	0xffffffff
	.align		4
        /*0008*/ 	.word	0x00000000
	.align		4
        /*000c*/ 	.word	0xfffffffe
	.align		4
        /*0010*/ 	.word	0x00000000
	.align		4
        /*0014*/ 	.word	0xfffffffd
	.align		4
        /*0018*/ 	.word	0x00000000
	.align		4
        /*001c*/ 	.word	0xfffffffc


//--------------------- .nv.constant3             --------------------------
	.section	.nv.constant3,"a",@progbits
	.align	4
.nv.constant3:
	.type		d_matrix_size,@object
	.size		d_matrix_size,(.L_0 - d_matrix_size)
d_matrix_size:
	.zero		4
.L_0:


//--------------------- .text._Z6phase3Pii        --------------------------
	.section	.text._Z6phase3Pii,"ax",@progbits
	.align	128
        .global         _Z6phase3Pii
        .type           _Z6phase3Pii,@function
        .size           _Z6phase3Pii,(.L_x_3 - _Z6phase3Pii)
        .other          _Z6phase3Pii,@"STO_CUDA_ENTRY STV_DEFAULT"
_Z6phase3Pii:
.text._Z6phase3Pii:
[----:B------:R-:W-:Y:S01]  /*0000*/  LDC R1, c[0x0][0x37c] ;  /* 0x0000df00ff017b82 */ /* 0x000fe20000000800 */
[----:B------:R-:W0:Y:S07]  /*0010*/  S2R R0, SR_CTAID.Y ;  /* 0x0000000000007919 */ /* 0x000e2e0000002600 */
[----:B------:R-:W0:Y:S01]  /*0020*/  LDC R4, c[0x0][0x388] ;  /* 0x0000e200ff047b82 */ /* 0x000e220000000800 */
[----:B------:R-:W1:Y:S01]  /*0030*/  S2R R9, SR_CTAID.X ;  /* 0x0000000000097919 */ /* 0x000e620000002500 */
[----:B0-----:R-:W-:-:S04]  /*0040*/  ISETP.NE.AND P0, PT, R0, R4, PT ;  /* 0x000000040000720c */ /* 0x001fc80003f05270 */
[----:B-1----:R-:W-:-:S13]  /*0050*/  ISETP.EQ.OR P0, PT, R9, R4, !P0 ;  /* 0x000000040900720c */ /* 0x002fda0004702670 */
[----:B------:R-:W-:Y:S05]  /*0060*/  @P0 EXIT ;  /* 0x000000000000094d */ /* 0x000fea0003800000 */
[----:B------:R-:W0:Y:S01]  /*0070*/  S2R R17, SR_TID.Y ;  /* 0x0000000000117919 */ /* 0x000e220000002200 */
[----:B------:R-:W1:Y:S01]  /*0080*/  LDC.64 R2, c[0x0][0x380] ;  /* 0x0000e000ff027b82 */ /* 0x000e620000000a00 */
[----:B------:R-:W2:Y:S01]  /*0090*/  LDCU UR4, c[0x3][URZ] ;  /* 0x00c00000ff0477ac */ /* 0x000ea20008000800 */
[----:B------:R-:W3:Y:S01]  /*00a0*/  S2R R13, SR_TID.X ;  /* 0x00000000000d7919 */ /* 0x000ee20000002100 */
[----:B------:R-:W4:Y:S01]  /*00b0*/  LDCU.64 UR8, c[0x0][0x358] ;  /* 0x00006b00ff0877ac */ /* 0x000f220008000a00 */
[----:B0-----:R-:W-:Y:S02]  /*00c0*/  IMAD R0, R0, 0x8, R17 ;  /* 0x0000000800007824 */ /* 0x001fe400078e0211 */
[C-C-:B---3--:R-:W-:Y:S02]  /*00d0*/  IMAD R5, R4.reuse, 0x8, R13.reuse ;  /* 0x0000000804057824 */ /* 0x148fe400078e020d */
[----:B------:R-:W-:Y:S02]  /*00e0*/  IMAD R9, R9, 0x8, R13 ;  /* 0x0000000809097824 */ /* 0x000fe400078e020d */
[----:B------:R-:W-:-:S02]  /*00f0*/  IMAD R4, R4, 0x8, R17 ;  /* 0x0000000804047824 */ /* 0x000fc400078e0211 */
[----:B--2---:R-:W-:Y:S02]  /*0100*/  IMAD R5, R0, UR4, R5 ;  /* 0x0000000400057c24 */ /* 0x004fe4000f8e0205 */
[----:B------:R-:W-:Y:S02]  /*0110*/  IMAD R7, R4, UR4, R9 ;  /* 0x0000000404077c24 */ /* 0x000fe4000f8e0209 */
[----:B-1----:R-:W-:-:S04]  /*0120*/  IMAD.WIDE R4, R5, 0x4, R2 ;  /* 0x0000000405047825 */ /* 0x002fc800078e0202 */
[----:B------:R-:W-:Y:S01]  /*0130*/  IMAD.WIDE R6, R7, 0x4, R2 ;  /* 0x0000000407067825 */ /* 0x000fe200078e0202 */
[----:B----4-:R-:W2:Y:S04]  /*0140*/  LDG.E R12, desc[UR8][R4.64] ;  /* 0x00000008040c7981 */ /* 0x010ea8000c1e1900 */
[----:B------:R-:W3:Y:S01]  /*0150*/  LDG.E R14, desc[UR8][R6.64] ;  /* 0x00000008060e7981 */ /* 0x000ee2000c1e1900 */
[----:B------:R-:W-:-:S04]  /*0160*/  IMAD R9, R0, UR4, R9 ;  /* 0x0000000400097c24 */ /* 0x000fc8000f8e0209 */
[----:B------:R-:W-:-:S05]  /*0170*/  IMAD.WIDE R2, R9, 0x4, R2 ;  /* 0x0000000409027825 */ /* 0x000fca00078e0202 */
[----:B------:R-:W4:Y:S01]  /*0180*/  LDG.E R19, desc[UR8][R2.64] ;  /* 0x0000000802137981 */ /* 0x000f22000c1e1900 */
[----:B------:R-:W0:Y:S01]  /*0190*/  S2UR UR6, SR_CgaCtaId ;  /* 0x00000000000679c3 */ /* 0x000e220000008800 */
[----:B------:R-:W-:Y:S02]  /*01a0*/  UMOV UR4, 0x400 ;  /* 0x0000040000047882 */ /* 0x000fe40000000000 */
[----:B------:R-:W-:Y:S02]  /*01b0*/  UIADD3 UR5, UPT, UPT, UR4, 0x100, URZ ;  /* 0x0000010004057890 */ /* 0x000fe4000fffe0ff */
[----:B0-----:R-:W-:Y:S02]  /*01c0*/  ULEA UR4, UR6, UR4, 0x18 ;  /* 0x0000000406047291 */ /* 0x001fe4000f8ec0ff */
[----:B------:R-:W-:-:S04]  /*01d0*/  ULEA UR5, UR6, UR5, 0x18 ;  /* 0x0000000506057291 */ /* 0x000fc8000f8ec0ff */
[----:B------:R-:W-:Y:S02]  /*01e0*/  LEA R0, R17, UR4, 0x5 ;  /* 0x0000000411007c11 */ /* 0x000fe4000f8e28ff */
[----:B------:R-:W-:-:S03]  /*01f0*/  LEA R15, R13, UR5, 0x2 ;  /* 0x000000050d0f7c11 */ /* 0x000fc6000f8e10ff */
[----:B------:R-:W-:Y:S02]  /*0200*/  IMAD R13, R13, 0x4, R0 ;  /* 0x000000040d0d7824 */ /* 0x000fe400078e0200 */
[----:B------:R-:W-:-:S03]  /*0210*/  IMAD R17, R17, 0x20, R15 ;  /* 0x0000002011117824 */ /* 0x000fc600078e020f */
[----:B--2---:R-:W-:Y:S04]  /*0220*/  STS [R13], R12 ;  /* 0x0000000c0d007388 */ /* 0x004fe80000000800 */
[----:B---3--:R-:W-:Y:S01]  /*0230*/  STS [R17], R14 ;  /* 0x0000000e11007388 */ /* 0x008fe20000000800 */
[----:B------:R-:W-:Y:S06]  /*0240*/  BAR.SYNC.DEFER_BLOCKING 0x0 ;  /* 0x0000000000007b1d */ /* 0x000fec0000010000 */
[----:B------:R-:W-:Y:S04]  /*0250*/  LDS R16, [R15] ;  /* 0x000000000f107984 */ /* 0x000fe80000000800 */
[----:B------:R-:W4:Y:S04]  /*0260*/  LDS.128 R4, [R0] ;  /* 0x0000000000047984 */ /* 0x000f280000000c00 */
[----:B------:R-:W0:Y:S04]  /*0270*/  LDS R18, [R15+0x20] ;  /* 0x000020000f127984 */ /* 0x000e280000000800 */
[----:B------:R-:W1:Y:S04]  /*0280*/  LDS R20, [R15+0x40] ;  /* 0x000040000f147984 */ /* 0x000e680000000800 */
[----:B------:R-:W2:Y:S04]  /*0290*/  LDS R21, [R15+0x60] ;  /* 0x000060000f157984 */ /* 0x000ea80000000800 */
[----:B------:R-:W-:Y:S04]  /*02a0*/  LDS R22, [R15+0x80] ;  /* 0x000080000f167984 */ /* 0x000fe80000000800 */
[----:B------:R-:W3:Y:S04]  /*02b0*/  LDS.128 R8, [R0+0x10] ;  /* 0x0000100000087984 */ /* 0x000ee80000000c00 */
[----:B------:R-:W5:Y:S04]  /*02c0*/  LDS R23, [R15+0xa0] ;  /* 0x0000a0000f177984 */ /* 0x000f680000000800 */
[----:B------:R-:W5:Y:S04]  /*02d0*/  LDS R12, [R15+0xc0] ;  /* 0x0000c0000f0c7984 */ /* 0x000f680000000800 */
[----:B------:R-:W5:Y:S01]  /*02e0*/  LDS R13, [R15+0xe0] ;  /* 0x0000e0000f0d7984 */ /* 0x000f620000000800 */
[----:B----4-:R-:W-:-:S04]  /*02f0*/  VIADDMNMX R4, R16, R4, R19, PT ;  /* 0x0000000410047246 */ /* 0x010fc80003800113 */
[----:B0-----:R-:W-:-:S04]  /*0300*/  VIADDMNMX R5, R18, R5, R4, PT ;  /* 0x0000000512057246 */ /* 0x001fc80003800104 */
[----:B-1----:R-:W-:-:S04]  /*0310*/  VIADDMNMX R6, R20, R6, R5, PT ;  /* 0x0000000614067246 */ /* 0x002fc80003800105 */
[----:B--2---:R-:W-:-:S04]  /*0320*/  VIADDMNMX R7, R21, R7, R6, PT ;  /* 0x0000000715077246 */ /* 0x004fc80003800106 */
[----:B---3--:R-:W-:-:S04]  /*0330*/  VIADDMNMX R8, R22, R8, R7, PT ;  /* 0x0000000816087246 */ /* 0x008fc80003800107 */
[----:B-----5:R-:W-:-:S04]  /*0340*/  VIADDMNMX R9, R23, R9, R8, PT ;  /* 0x0000000917097246 */ /* 0x020fc80003800108 */
[----:B------:R-:W-:-:S04]  /*0350*/  VIADDMNMX R10, R12, R10, R9, PT ;  /* 0x0000000a0c0a7246 */ /* 0x000fc80003800109 */
[----:B------:R-:W-:-:S05]  /*0360*/  VIADDMNMX R11, R13, R11, R10, PT ;  /* 0x0000000b0d0b7246 */ /* 0x000fca000380010a */
[----:B------:R-:W-:Y:S01]  /*0370*/  STG.E desc[UR8][R2.64], R11 ;  /* 0x0000000b02007986 */ /* 0x000fe2000c101908 */
[----:B------:R-:W-:Y:S05]  /*0380*/  EXIT ;  /* 0x000000000000794d */ /* 0x000fea0003800000 */
.L_x_0:
[----:B------:R-:W-:-:S00]  /*0390*/  BRA `(.L_x_0) ;  /* 0xfffffffc00fc7947 */ /* 0x000fc0000383ffff */
[----:B------:R-:W-:-:S00]  /*03a0*/  NOP ;  /* 0x0000000000007918 */ /* 0x000fc00000000000 */
        /* <DEDUP_REMOVED lines=13> */
.L_x_3:


//--------------------- .text._Z6phase2Pii        --------------------------
	.section	.text._Z6phase2Pii,"ax",@progbits
	.align	128
        .global         _Z6phase2Pii
        .type           _Z6phase2Pii,@function
        .size           _Z6phase2Pii,(.L_x_4 - _Z6phase2Pii)
        .other          _Z6phase2Pii,@"STO_CUDA_ENTRY STV_DEFAULT"
_Z6phase2Pii:
.text._Z6phase2Pii:
[----:B------:R-:W-:Y:S01]  /*0000*/  LDC R1, c[0x0][0x37c] ;  /* 0x0000df00ff017b82 */ /* 0x000fe20000000800 */
[----:B------:R-:W0:Y:S07]  /*0010*/  S2R R6, SR_CTAID.X ;  /* 0x0000000000067919 */ /* 0x000e2e0000002500 */
[----:B------:R-:W1:Y:S01]  /*0020*/  LDC R5, c[0x0][0x388] ;  /* 0x0000e200ff057b82 */ /* 0x000e620000000800 */
[----:B------:R-:W2:Y:S01]  /*0030*/  LDCU UR4, c[0x3][URZ] ;  /* 0x00c00000ff0477ac */ /* 0x000ea20008000800 */
[----:B------:R-:W1:Y:S01]  /*0040*/  S2R R9, SR_CTAID.Y ;  /* 0x0000000000097919 */ /* 0x000e620000002600 */
[----:B------:R-:W3:Y:S01]  /*0050*/  LDCU.64 UR6, c[0x0][0x358] ;  /* 0x00006b00ff0677ac */ /* 0x000ee20008000a00 */
[----:B------:R-:W4:Y:S04]  /*0060*/  S2R R10, SR_TID.Y ;  /* 0x00000000000a7919 */ /* 0x000f280000002200 */
[----:B------:R-:W5:Y:S01]  /*0070*/  LDC.64 R2, c[0x0][0x380] ;  /* 0x0000e000ff027b82 */ /* 0x000f620000000a00 */
[----:B------:R-:W2:Y:S01]  /*0080*/  S2R R0, SR_TID.X ;  /* 0x0000000000007919 */ /* 0x000ea20000002100 */
[----:B0-----:R-:W-:-:S04]  /*0090*/  ISETP.NE.AND P0, PT, R6, 0x1, PT ;  /* 0x000000010600780c */ /* 0x001fc80003f05270 */
[CC--:B-1----:R-:W-:Y:S02]  /*00a0*/  SEL R7, R9.reuse, R5.reuse, !P0 ;  /* 0x0000000509077207 */ /* 0x0c2fe40004000000 */
[----:B------:R-:W-:Y:S01]  /*00b0*/  SEL R9, R9, R5, P0 ;  /* 0x0000000509097207 */ /* 0x000fe20000000000 */
[----:B----4-:R-:W-:Y:S01]  /*00c0*/  IMAD R4, R5, 0x8, R10 ;  /* 0x0000000805047824 */ /* 0x010fe200078e020a */
[----:B------:R-:W-:Y:S01]  /*00d0*/  LEA R7, R7, R10, 0x3 ;  /* 0x0000000a07077211 */ /* 0x000fe200078e18ff */
[--C-:B--2---:R-:W-:Y:S02]  /*00e0*/  IMAD R5, R5, 0x8, R0.reuse ;  /* 0x0000000805057824 */ /* 0x104fe400078e0200 */
[----:B------:R-:W-:Y:S02]  /*00f0*/  IMAD R8, R9, 0x8, R0 ;  /* 0x0000000809087824 */ /* 0x000fe400078e0200 */
[----:B------:R-:W-:Y:S02]  /*0100*/  IMAD R5, R4, UR4, R5 ;  /* 0x0000000404057c24 */ /* 0x000fe4000f8e0205 */
[----:B------:R-:W-:-:S02]  /*0110*/  IMAD R7, R7, UR4, R8 ;  /* 0x0000000407077c24 */ /* 0x000fc4000f8e0208 */
[----:B-----5:R-:W-:-:S04]  /*0120*/  IMAD.WIDE R8, R5, 0x4, R2 ;  /* 0x0000000405087825 */ /* 0x020fc800078e0202 */
[----:B------:R-:W-:Y:S02]  /*0130*/  IMAD.WIDE R2, R7, 0x4, R2 ;  /* 0x0000000407027825 */ /* 0x000fe400078e0202 */
[----:B---3--:R-:W2:Y:S04]  /*0140*/  LDG.E R8, desc[UR6][R8.64] ;  /* 0x0000000608087981 */ /* 0x008ea8000c1e1900 */
[----:B------:R-:W3:Y:S01]  /*0150*/  LDG.E R11, desc[UR6][R2.64] ;  /* 0x00000006020b7981 */ /* 0x000ee2000c1e1900 */
[----:B------:R-:W0:Y:S01]  /*0160*/  S2UR UR5, SR_CgaCtaId ;  /* 0x00000000000579c3 */ /* 0x000e220000008800 */
[----:B------:R-:W-:Y:S01]  /*0170*/  UMOV UR4, 0x400 ;  /* 0x0000040000047882 */ /* 0x000fe20000000000 */
[----:B------:R-:W-:Y:S01]  /*0180*/  IMAD R4, R10, 0x8, R0 ;  /* 0x000000080a047824 */ /* 0x000fe200078e0200 */
[----:B------:R-:W-:-:S13]  /*0190*/  ISETP.NE.AND P0, PT, R6, RZ, PT ;  /* 0x000000ff0600720c */ /* 0x000fda0003f05270 */
[----:B------:R-:W-:Y:S01]  /*01a0*/  @!P0 IMAD.MOV.U32 R13, RZ, RZ, R0 ;  /* 0x000000ffff0d8224 */ /* 0x000fe200078e0000 */
[----:B------:R-:W-:Y:S01]  /*01b0*/  @P0 MOV R13, 0x80 ;  /* 0x00000080000d0802 */ /* 0x000fe20000000f00 */
[----:B0-----:R-:W-:-:S06]  /*01c0*/  ULEA UR4, UR5, UR4, 0x18 ;  /* 0x0000000405047291 */ /* 0x001fcc000f8ec0ff */
[----:B------:R-:W-:Y:S02]  /*01d0*/  LEA R7, R4, UR4, 0x2 ;  /* 0x0000000404077c11 */ /* 0x000fe4000f8e10ff */
[----:B------:R-:W-:Y:S01]  /*01e0*/  LEA R5, R10, UR4, 0x5 ;  /* 0x000000040a057c11 */ /* 0x000fe2000f8e28ff */
[----:B------:R-:W-:Y:S01]  /*01f0*/  @!P0 IMAD.MOV.U32 R10, RZ, RZ, RZ ;  /* 0x000000ffff0a8224 */ /* 0x000fe200078e00ff */
[----:B------:R-:W-:Y:S01]  /*0200*/  LEA R4, R6, R7, 0x8 ;  /* 0x0000000706047211 */ /* 0x000fe200078e40ff */
[----:B------:R-:W-:-:S04]  /*0210*/  @P0 IMAD.MOV.U32 R10, RZ, RZ, R0 ;  /* 0x000000ffff0a0224 */ /* 0x000fc800078e0000 */
[----:B------:R-:W-:-:S05]  /*0220*/  IMAD.IADD R10, R13, 0x1, R10 ;  /* 0x000000010d0a7824 */ /* 0x000fca00078e020a */
[----:B------:R-:W-:Y:S01]  /*0230*/  LEA R10, R10, UR4, 0x2 ;  /* 0x000000040a0a7c11 */ /* 0x000fe2000f8e10ff */
[----:B--2---:R0:W-:Y:S04]  /*0240*/  STS [R7+0x200], R8 ;  /* 0x0002000807007388 */ /* 0x0041e80000000800 */
[----:B---3--:R-:W-:Y:S01]  /*0250*/  STS [R4], R11 ;  /* 0x0000000b04007388 */ /* 0x008fe20000000800 */
[----:B------:R-:W-:Y:S06]  /*0260*/  BAR.SYNC.DEFER_BLOCKING 0x0 ;  /* 0x0000000000007b1d */ /* 0x000fec0000010000 */
[----:B------:R-:W-:Y:S04]  /*0270*/  @!P0 LDS R9, [R5+0x200] ;  /* 0x0002000005098984 */ /* 0x000fe80000000800 */
[----:B------:R-:W-:Y:S04]  /*0280*/  LDS R10, [R10] ;  /* 0x000000000a0a7984 */ /* 0x000fe80000000800 */
[----:B------:R-:W1:Y:S01]  /*0290*/  @P0 LDS R9, [R5+0x100] ;  /* 0x0001000005090984 */ /* 0x000e620000000800 */
[----:B------:R-:W-:-:S03]  /*02a0*/  ISETP.NE.AND P0, PT, R6, RZ, PT ;  /* 0x000000ff0600720c */ /* 0x000fc60003f05270 */
[----:B------:R-:W2:Y:S10]  /*02b0*/  LDS R7, [R4] ;  /* 0x0000000004077984 */ /* 0x000eb40000000800 */
[----:B0-----:R-:W-:Y:S01]  /*02c0*/  @P0 VIADD R8, R0, 0x8 ;  /* 0x0000000800080836 */ /* 0x001fe20000000000 */
[----:B------:R-:W-:-:S02]  /*02d0*/  @!P0 MOV R8, 0x8 ;  /* 0x0000000800088802 */ /* 0x000fc40000000f00 */
[----:B-1----:R-:W-:Y:S01]  /*02e0*/  IADD3 R11, PT, PT, R10, R9, RZ ;  /* 0x000000090a0b7210 */ /* 0x002fe20007ffe0ff */
[----:B------:R-:W-:Y:S01]  /*02f0*/  @P0 IMAD.MOV.U32 R9, RZ, RZ, 0x80 ;  /* 0x00000080ff090424 */ /* 0x000fe200078e00ff */
[----:B------:R-:W-:Y:S01]  /*0300*/  @P0 MOV R10, 0x80 ;  /* 0x00000080000a0802 */ /* 0x000fe20000000f00 */
[--C-:B------:R-:W-:Y:S01]  /*0310*/  @!P0 IMAD.MOV.U32 R9, RZ, RZ, R0.reuse ;  /* 0x000000ffff098224 */ /* 0x100fe200078e0000 */
[----:B--2---:R-:W-:Y:S01]  /*0320*/  ISETP.GT.AND P1, PT, R7, R11, PT ;  /* 0x0000000b0700720c */ /* 0x004fe20003f24270 */
[----:B------:R-:W-:Y:S02]  /*0330*/  @!P0 IMAD.MOV.U32 R10, RZ, RZ, R0 ;  /* 0x000000ffff0a8224 */ /* 0x000fe400078e0000 */
[----:B------:R-:W-:-:S05]  /*0340*/  IMAD.IADD R8, R9, 0x1, R8 ;  /* 0x0000000109087824 */ /* 0x000fca00078e0208 */
[----:B------:R-:W-:-:S05]  /*0350*/  LEA R8, R8, UR4, 0x2 ;  /* 0x0000000408087c11 */ /* 0x000fca000f8e10ff */
[----:B------:R-:W-:Y:S01]  /*0360*/  @P1 STS [R4], R11 ;  /* 0x0000000b04001388 */ /* 0x000fe20000000800 */
[----:B------:R-:W-:-:S03]  /*0370*/  @P1 MOV R7, R11 ;  /* 0x0000000b00071202 */ /* 0x000fc60000000f00 */
[----:B------:R-:W-:Y:S04]  /*0380*/  @P0 LDS R6, [R5+0x104] ;  /* 0x0001040005060984 */ /* 0x000fe80000000800 */
[----:B------:R0:W-:Y:S04]  /*0390*/  LDS R9, [R8] ;  /* 0x0000000008097984 */ /* 0x0001e80000000800 */
[----:B------:R-:W1:Y:S01]  /*03a0*/  @!P0 LDS R6, [R5+0x204] ;  /* 0x0002040005068984 */ /* 0x000e620000000800 */
[----:B0-----:R-:W-:Y:S01]  /*03b0*/  @P0 IADD3 R8, PT, PT, R0, 0x18, RZ ;  /* 0x0000001800080810 */ /* 0x001fe20007ffe0ff */
[----:B------:R-:W-:-:S02]  /*03c0*/  @!P0 IMAD.MOV.U32 R8, RZ, RZ, 0x18 ;  /* 0x00000018ff088424 */ /* 0x000fc400078e00ff */
[----:B-1----:R-:W-:Y:S02]  /*03d0*/  IMAD.IADD R11, R9, 0x1, R6 ;  /* 0x00000001090b7824 */ /* 0x002fe400078e0206 */
[----:B------:R-:W-:Y:S02]  /*03e0*/  @P0 VIADD R9, R0, 0x10 ;  /* 0x0000001000090836 */ /* 0x000fe40000000000 */
[----:B------:R-:W-:Y:S01]  /*03f0*/  @!P0 IMAD.MOV.U32 R9, RZ, RZ, 0x10 ;  /* 0x00000010ff098424 */ /* 0x000fe200078e00ff */
[----:B------:R-:W-:-:S04]  /*0400*/  ISETP.GT.AND P1, PT, R7, R11, PT ;  /* 0x0000000b0700720c */ /* 0x000fc80003f24270 */
[----:B------:R-:W-:-:S04]  /*0410*/  IADD3 R9, PT, PT, R10, R9, RZ ;  /* 0x000000090a097210 */ /* 0x000fc80007ffe0ff */
[----:B------:R-:W-:-:S05]  /*0420*/  LEA R9, R9, UR4, 0x2 ;  /* 0x0000000409097c11 */ /* 0x000fca000f8e10ff */
[----:B------:R0:W-:Y:S01]  /*0430*/  @P1 STS [R4], R11 ;  /* 0x0000000b04001388 */ /* 0x0001e20000000800 */
[----:B------:R-:W-:-:S03]  /*0440*/  @P1 IMAD.MOV.U32 R7, RZ, RZ, R11 ;  /* 0x000000ffff071224 */ /* 0x000fc600078e000b */
[----:B------:R-:W-:Y:S04]  /*0450*/  @P0 LDS R6, [R5+0x108] ;  /* 0x0001080005060984 */ /* 0x000fe80000000800 */
[----:B------:R-:W-:Y:S01]  /*0460*/  LDS R9, [R9] ;  /* 0x0000000009097984 */ /* 0x000fe20000000800 */
[----:B0-----:R-:W-:Y:S01]  /*0470*/  @P0 IMAD.MOV.U32 R11, RZ, RZ, 0x80 ;  /* 0x00000080ff0b0424 */ /* 0x001fe200078e00ff */
[----:B------:R-:W-:Y:S02]  /*0480*/  @!P0 MOV R11, R0 ;  /* 0x00000000000b8202 */ /* 0x000fe40000000f00 */
[----:B------:R-:W0:Y:S03]  /*0490*/  @!P0 LDS R6, [R5+0x208] ;  /* 0x0002080005068984 */ /* 0x000e260000000800 */
[----:B------:R-:W-:-:S05]  /*04a0*/  IMAD.IADD R8, R11, 0x1, R8 ;  /* 0x000000010b087824 */ /* 0x000fca00078e0208 */
[----:B------:R-:W-:Y:S01]  /*04b0*/  LEA R8, R8, UR4, 0x2 ;  /* 0x0000000408087c11 */ /* 0x000fe2000f8e10ff */
[----:B0-----:R-:W-:-:S05]  /*04c0*/  IMAD.IADD R10, R9, 0x1, R6 ;  /* 0x00000001090a7824 */ /* 0x001fca00078e0206 */
[----:B------:R-:W-:-:S13]  /*04d0*/  ISETP.GT.AND P1, PT, R7, R10, PT ;  /* 0x0000000a0700720c */ /* 0x000fda0003f24270 */
[----:B------:R0:W-:Y:S01]  /*04e0*/  @P1 STS [R4], R10 ;  /* 0x0000000a04001388 */ /* 0x0001e20000000800 */
[----:B------:R-:W-:-:S03]  /*04f0*/  @P1 IMAD.MOV.U32 R7, RZ, RZ, R10 ;  /* 0x000000ffff071224 */ /* 0x000fc600078e000a */
[----:B------:R-:W-:Y:S04]  /*0500*/  @P0 LDS R6, [R5+0x10c] ;  /* 0x00010c0005060984 */ /* 0x000fe80000000800 */
[----:B------:R1:W-:Y:S01]  /*0510*/  LDS R9, [R8] ;  /* 0x0000000008097984 */ /* 0x0003e20000000800 */
[----:B0-----:R-:W-:-:S03]  /*0520*/  @P0 IMAD.MOV.U32 R10, RZ, RZ, 0x80 ;  /* 0x00000080ff0a0424 */ /* 0x001fc600078e00ff */
[----:B------:R-:W0:Y:S01]  /*0530*/  @!P0 LDS R6, [R5+0x20c] ;  /* 0x00020c0005068984 */ /* 0x000e220000000800 */
[----:B------:R-:W-:Y:S02]  /*0540*/  @!P0 IMAD.MOV.U32 R10, RZ, RZ, R0 ;  /* 0x000000ffff0a8224 */ /* 0x000fe400078e0000 */
[C---:B-1----:R-:W-:Y:S02]  /*0550*/  @P0 VIADD R8, R0.reuse, 0x28 ;  /* 0x0000002800080836 */ /* 0x042fe40000000000 */
[----:B------:R-:W-:Y:S01]  /*0560*/  @!P0 IMAD.MOV.U32 R8, RZ, RZ, 0x28 ;  /* 0x00000028ff088424 */ /* 0x000fe200078e00ff */
[----:B0-----:R-:W-:Y:S01]  /*0570*/  IADD3 R11, PT, PT, R9, R6, RZ ;  /* 0x00000006090b7210 */ /* 0x001fe20007ffe0ff */
[----:B------:R-:W-:Y:S01]  /*0580*/  @P0 VIADD R9, R0, 0x20 ;  /* 0x0000002000090836 */ /* 0x000fe20000000000 */
[----:B------:R-:W-:Y:S02]  /*0590*/  @!P0 MOV R9, 0x20 ;  /* 0x0000002000098802 */ /* 0x000fe40000000f00 */
[----:B------:R-:W-:-:S03]  /*05a0*/  ISETP.GT.AND P1, PT, R7, R11, PT ;  /* 0x0000000b0700720c */ /* 0x000fc60003f24270 */
[----:B------:R-:W-:-:S05]  /*05b0*/  IMAD.IADD R9, R10, 0x1, R9 ;  /* 0x000000010a097824 */ /* 0x000fca00078e0209 */
[----:B------:R-:W-:-:S05]  /*05c0*/  LEA R9, R9, UR4, 0x2 ;  /* 0x0000000409097c11 */ /* 0x000fca000f8e10ff */
[----:B------:R0:W-:Y:S01]  /*05d0*/  @P1 STS [R4], R11 ;  /* 0x0000000b04001388 */ /* 0x0001e20000000800 */
[----:B------:R-:W-:-:S03]  /*05e0*/  @P1 MOV R7, R11 ;  /* 0x0000000b00071202 */ /* 0x000fc60000000f00 */
[----:B------:R-:W-:Y:S04]  /*05f0*/  @P0 LDS R6, [R5+0x110] ;  /* 0x0001100005060984 */ /* 0x000fe80000000800 */
[----:B------:R-:W-:Y:S01]  /*0600*/  LDS R9, [R9] ;  /* 0x0000000009097984 */ /* 0x000fe20000000800 */
[----:B0-----:R-:W-:Y:S01]  /*0610*/  @P0 MOV R11, 0x80 ;  /* 0x00000080000b0802 */ /* 0x001fe20000000f00 */
[----:B------:R-:W-:Y:S02]  /*0620*/  @!P0 IMAD.MOV.U32 R11, RZ, RZ, R0 ;  /* 0x000000ffff0b8224 */ /* 0x000fe400078e0000 */
[----:B------:R-:W0:Y:S03]  /*0630*/  @!P0 LDS R6, [R5+0x210] ;  /* 0x0002100005068984 */ /* 0x000e260000000800 */
[----:B------:R-:W-:-:S04]  /*0640*/  IADD3 R8, PT, PT, R11, R8, RZ ;  /* 0x000000080b087210 */ /* 0x000fc80007ffe0ff */
[----:B------:R-:W-:Y:S01]  /*0650*/  LEA R8, R8, UR4, 0x2 ;  /* 0x0000000408087c11 */ /* 0x000fe2000f8e10ff */
[----:B0-----:R-:W-:-:S05]  /*0660*/  IMAD.IADD R10, R9, 0x1, R6 ;  /* 0x00000001090a7824 */ /* 0x001fca00078e0206 */
[----:B------:R-:W-:-:S13]  /*0670*/  ISETP.GT.AND P1, PT, R7, R10, PT ;  /* 0x0000000a0700720c */ /* 0x000fda0003f24270 */
[----:B------:R0:W-:Y:S01]  /*0680*/  @P1 STS [R4], R10 ;  /* 0x0000000a04001388 */ /* 0x0001e20000000800 */
[----:B------:R-:W-:-:S03]  /*0690*/  @P1 IMAD.MOV.U32 R7, RZ, RZ, R10 ;  /* 0x000000ffff071224 */ /* 0x000fc600078e000a */
[----:B------:R-:W-:Y:S04]  /*06a0*/  @P0 LDS R6, [R5+0x114] ;  /* 0x0001140005060984 */ /* 0x000fe80000000800 */
[----:B------:R-:W-:Y:S01]  /*06b0*/  LDS R9, [R8] ;  /* 0x0000000008097984 */ /* 0x000fe20000000800 */
[----:B0-----:R-:W-:Y:S01]  /*06c0*/  @P0 IMAD.MOV.U32 R10, RZ, RZ, 0x80 ;  /* 0x00000080ff0a0424 */ /* 0x001fe200078e00ff */
[----:B------:R-:W-:Y:S02]  /*06d0*/  @!P0 MOV R10, R0 ;  /* 0x00000000000a8202 */ /* 0x000fe40000000f00 */
[----:B------:R-:W0:Y:S02]  /*06e0*/  @!P0 LDS R6, [R5+0x214] ;  /* 0x0002140005068984 */ /* 0x000e240000000800 */
[----:B0-----:R-:W-:Y:S01]  /*06f0*/  IMAD.IADD R11, R9, 0x1, R6 ;  /* 0x00000001090b7824 */ /* 0x001fe200078e0206 */
[----:B------:R-:W-:Y:S01]  /*0700*/  @P0 IADD3 R9, PT, PT, R0, 0x30, RZ ;  /* 0x0000003000090810 */ /* 0x000fe20007ffe0ff */
[----:B------:R-:W-:-:S03]  /*0710*/  @!P0 IMAD.MOV.U32 R9, RZ, RZ, 0x30 ;  /* 0x00000030ff098424 */ /* 0x000fc600078e00ff */
[----:B------:R-:W-:Y:S01]  /*0720*/  ISETP.GT.AND P1, PT, R7, R11, PT ;  /* 0x0000000b0700720c */ /* 0x000fe20003f24270 */
[----:B------:R-:W-:-:S05]  /*0730*/  IMAD.IADD R9, R10, 0x1, R9 ;  /* 0x000000010a097824 */ /* 0x000fca00078e0209 */
[----:B------:R-:W-:-:S07]  /*0740*/  LEA R9, R9, UR4, 0x2 ;  /* 0x0000000409097c11 */ /* 0x000fce000f8e10ff */
[----:B------:R0:W-:Y:S01]  /*0750*/  @P1 STS [R4], R11 ;  /* 0x0000000b04001388 */ /* 0x0001e20000000800 */
[----:B------:R-:W-:-:S03]  /*0760*/  @P1 MOV R7, R11 ;  /* 0x0000000b00071202 */ /* 0x000fc60000000f00 */
[----:B------:R-:W-:Y:S04]  /*0770*/  @P0 LDS R6, [R5+0x118] ;  /* 0x0001180005060984 */ /* 0x000fe80000000800 */
[----:B------:R-:W-:Y:S01]  /*0780*/  LDS R9, [R9] ;  /* 0x0000000009097984 */ /* 0x000fe20000000800 */
[----:B0-----:R-:W-:Y:S01]  /*0790*/  @P0 IADD3 R11, PT, PT, R0, 0x38, RZ ;  /* 0x00000038000b0810 */ /* 0x001fe20007ffe0ff */
[----:B------:R-:W-:Y:S02]  /*07a0*/  @!P0 IMAD.MOV.U32 R11, RZ, RZ, 0x38 ;  /* 0x00000038ff0b8424 */ /* 0x000fe400078e00ff */
[----:B------:R-:W0:Y:S01]  /*07b0*/  @!P0 LDS R6, [R5+0x218] ;  /* 0x0002180005068984 */ /* 0x000e220000000800 */
[----:B------:R-:W-:-:S05]  /*07c0*/  @P0 MOV R0, 0x80 ;  /* 0x0000008000000802 */ /* 0x000fca0000000f00 */
[----:B------:R-:W-:-:S05]  /*07d0*/  IMAD.IADD R11, R11, 0x1, R0 ;  /* 0x000000010b0b7824 */ /* 0x000fca00078e0200 */
[----:B------:R-:W-:Y:S01]  /*07e0*/  LEA R11, R11, UR4, 0x2 ;  /* 0x000000040b0b7c11 */ /* 0x000fe2000f8e10ff */
[----:B0-----:R-:W-:-:S05]  /*07f0*/  IMAD.IADD R8, R9, 0x1, R6 ;  /* 0x0000000109087824 */ /* 0x001fca00078e0206 */
[----:B------:R-:W-:-:S13]  /*0800*/  ISETP.GT.AND P1, PT, R7, R8, PT ;  /* 0x000000080700720c */ /* 0x000fda0003f24270 */
[----:B------:R-:W-:Y:S01]  /*0810*/  @P1 STS [R4], R8 ;  /* 0x0000000804001388 */ /* 0x000fe20000000800 */
[----:B------:R-:W-:-:S03]  /*0820*/  @P1 MOV R7, R8 ;  /* 0x0000000800071202 */ /* 0x000fc60000000f00 */
[----:B------:R-:W-:Y:S04]  /*0830*/  @P0 LDS R6, [R5+0x11c] ;  /* 0x00011c0005060984 */ /* 0x000fe80000000800 */
[----:B------:R-:W-:Y:S04]  /*0840*/  LDS R11, [R11] ;  /* 0x000000000b0b7984 */ /* 0x000fe80000000800 */
[----:B------:R-:W0:Y:S02]  /*0850*/  @!P0 LDS R6, [R5+0x21c] ;  /* 0x00021c0005068984 */ /* 0x000e240000000800 */
[----:B0-----:R-:W-:-:S05]  /*0860*/  IMAD.IADD R6, R11, 0x1, R6 ;  /* 0x000000010b067824 */ /* 0x001fca00078e0206 */
[----:B------:R-:W-:-:S13]  /*0870*/  ISETP.GT.AND P0, PT, R7, R6, PT ;  /* 0x000000060700720c */ /* 0x000fda0003f04270 */
[----:B------:R-:W-:Y:S01]  /*0880*/  @P0 MOV R7, R6 ;  /* 0x0000000600070202 */ /* 0x000fe20000000f00 */
[----:B------:R-:W-:Y:S04]  /*0890*/  @P0 STS [R4], R6 ;  /* 0x0000000604000388 */ /* 0x000fe80000000800 */
[----:B------:R-:W-:Y:S01]  /*08a0*/  STG.E desc[UR6][R2.64], R7 ;  /* 0x0000000702007986 */ /* 0x000fe2000c101906 */
[----:B------:R-:W-:Y:S05]  /*08b0*/  EXIT ;  /* 0x000000000000794d */ /* 0x000fea0003800000 */
.L_x_1:
        /* <DEDUP_REMOVED lines=12> */
.L_x_4:


//--------------------- .text._Z6phase1Pii        --------------------------
	.section	.text._Z6phase1Pii,"ax",@progbits
	.align	128
        .global         _Z6phase1Pii
        .type           _Z6phase1Pii,@function
        .size           _Z6phase1Pii,(.L_x_5 - _Z6phase1Pii)
        .other          _Z6phase1Pii,@"STO_CUDA_ENTRY STV_DEFAULT"
_Z6phase1Pii:
.text._Z6phase1Pii:
[----:B------:R-:W-:Y:S01]  /*0000*/  LDC R1, c[0x0][0x37c] ;  /* 0x0000df00ff017b82 */ /* 0x000fe20000000800 */
[----:B------:R-:W0:Y:S07]  /*0010*/  S2R R9, SR_TID.Y ;  /* 0x0000000000097919 */ /* 0x000e2e0000002200 */
[----:B------:R-:W0:Y:S01]  /*0020*/  LDC R5, c[0x0][0x388] ;  /* 0x0000e200ff057b82 */ /* 0x000e220000000800 */
[----:B------:R-:W1:Y:S01]  /*0030*/  LDCU UR4, c[0x3][URZ] ;  /* 0x00c00000ff0477ac */ /* 0x000e620008000800 */
[----:B------:R-:W2:Y:S01]  /*0040*/  S2R R8, SR_TID.X ;  /* 0x0000000000087919 */ /* 0x000ea20000002100 */
[----:B------:R-:W3:Y:S05]  /*0050*/  LDCU.64 UR6, c[0x0][0x358] ;  /* 0x00006b00ff0677ac */ /* 0x000eea0008000a00 */
[----:B------:R-:W4:Y:S01]  /*0060*/  LDC.64 R2, c[0x0][0x380] ;  /* 0x0000e000ff027b82 */ /* 0x000f220000000a00 */
[----:B0-----:R-:W-:-:S02]  /*0070*/  IMAD R0, R5, 0x8, R9 ;  /* 0x0000000805007824 */ /* 0x001fc400078e0209 */
[----:B--2---:R-:W-:-:S04]  /*0080*/  IMAD R5, R5, 0x8, R8 ;  /* 0x0000000805057824 */ /* 0x004fc800078e0208 */
[----:B-1----:R-:W-:-:S04]  /*0090*/  IMAD R5, R0, UR4, R5 ;  /* 0x0000000400057c24 */ /* 0x002fc8000f8e0205 */
[----:B----4-:R-:W-:-:S05]  /*00a0*/  IMAD.WIDE R2, R5, 0x4, R2 ;  /* 0x0000000405027825 */ /* 0x010fca00078e0202 */
[----:B---3--:R-:W2:Y:S01]  /*00b0*/  LDG.E R7, desc[UR6][R2.64] ;  /* 0x0000000602077981 */ /* 0x008ea2000c1e1900 */
[----:B------:R-:W0:Y:S01]  /*00c0*/  S2UR UR5, SR_CgaCtaId ;  /* 0x00000000000579c3 */ /* 0x000e220000008800 */
[----:B------:R-:W-:Y:S01]  /*00d0*/  UMOV UR4, 0x400 ;  /* 0x0000040000047882 */ /* 0x000fe20000000000 */
[----:B------:R-:W-:Y:S01]  /*00e0*/  IMAD R0, R9, 0x8, R8 ;  /* 0x0000000809007824 */ /* 0x000fe200078e0208 */
[----:B0-----:R-:W-:-:S06]  /*00f0*/  ULEA UR4, UR5, UR4, 0x18 ;  /* 0x0000000405047291 */ /* 0x001fcc000f8ec0ff */
[----:B------:R-:W-:Y:S02]  /*0100*/  LEA R0, R0, UR4, 0x2 ;  /* 0x0000000400007c11 */ /* 0x000fe4000f8e10ff */
[----:B------:R-:W-:Y:S02]  /*0110*/  LEA R4, R9, UR4, 0x5 ;  /* 0x0000000409047c11 */ /* 0x000fe4000f8e28ff */
[----:B------:R-:W-:Y:S01]  /*0120*/  LEA R8, R8, UR4, 0x2 ;  /* 0x0000000408087c11 */ /* 0x000fe2000f8e10ff */
[----:B--2---:R-:W-:Y:S01]  /*0130*/  STS [R0], R7 ;  /* 0x0000000700007388 */ /* 0x004fe20000000800 */
[----:B------:R-:W-:Y:S06]  /*0140*/  BAR.SYNC.DEFER_BLOCKING 0x0 ;  /* 0x0000000000007b1d */ /* 0x000fec0000010000 */
[----:B------:R-:W-:Y:S04]  /*0150*/  LDS R6, [R4] ;  /* 0x0000000004067984 */ /* 0x000fe80000000800 */
[----:B------:R-:W0:Y:S04]  /*0160*/  LDS R9, [R8] ;  /* 0x0000000008097984 */ /* 0x000e280000000800 */
[----:B------:R-:W1:Y:S01]  /*0170*/  LDS R5, [R0] ;  /* 0x0000000000057984 */ /* 0x000e620000000800 */
[----:B0-----:R-:W-:-:S04]  /*0180*/  IADD3 R6, PT, PT, R6, R9, RZ ;  /* 0x0000000906067210 */ /* 0x001fc80007ffe0ff */
[----:B-1----:R-:W-:-:S13]  /*0190*/  ISETP.GE.AND P0, PT, R6, R5, PT ;  /* 0x000000050600720c */ /* 0x002fda0003f06270 */
[----:B------:R-:W-:Y:S01]  /*01a0*/  @!P0 STS [R0], R6 ;  /* 0x0000000600008388 */ /* 0x000fe20000000800 */
[----:B------:R-:W-:-:S03]  /*01b0*/  @!P0 IMAD.MOV.U32 R5, RZ, RZ, R6 ;  /* 0x000000ffff058224 */ /* 0x000fc600078e0006 */
[----:B------:R-:W-:Y:S04]  /*01c0*/  LDS R9, [R4+0x4] ;  /* 0x0000040004097984 */ /* 0x000fe80000000800 */
[----:B------:R-:W0:Y:S02]  /*01d0*/  LDS R10, [R8+0x20] ;  /* 0x00002000080a7984 */ /* 0x000e240000000800 */
[----:B0-----:R-:W-:-:S05]  /*01e0*/  IMAD.IADD R9, R9, 0x1, R10 ;  /* 0x0000000109097824 */ /* 0x001fca00078e020a */
[----:B------:R-:W-:-:S13]  /*01f0*/  ISETP.GE.AND P0, PT, R9, R5, PT ;  /* 0x000000050900720c */ /* 0x000fda0003f06270 */
[----:B------:R-:W-:Y:S01]  /*0200*/  @!P0 STS [R0], R9 ;  /* 0x0000000900008388 */ /* 0x000fe20000000800 */
[----:B------:R-:W-:-:S03]  /*0210*/  @!P0 MOV R5, R9 ;  /* 0x0000000900058202 */ /* 0x000fc60000000f00 */
[----:B------:R-:W-:Y:S04]  /*0220*/  LDS R7, [R4+0x8] ;  /* 0x0000080004077984 */ /* 0x000fe80000000800 */
[----:B------:R-:W0:Y:S02]  /*0230*/  LDS R10, [R8+0x40] ;  /* 0x00004000080a7984 */ /* 0x000e240000000800 */
[----:B0-----:R-:W-:-:S05]  /*0240*/  IMAD.IADD R7, R7, 0x1, R10 ;  /* 0x0000000107077824 */ /* 0x001fca00078e020a */
[----:B------:R-:W-:-:S13]  /*0250*/  ISETP.GE.AND P0, PT, R7, R5, PT ;  /* 0x000000050700720c */ /* 0x000fda0003f06270 */
[----:B------:R-:W-:Y:S01]  /*0260*/  @!P0 STS [R0], R7 ;  /* 0x0000000700008388 */ /* 0x000fe20000000800 */
[----:B------:R-:W-:-:S03]  /*0270*/  @!P0 IMAD.MOV.U32 R5, RZ, RZ, R7 ;  /* 0x000000ffff058224 */ /* 0x000fc600078e0007 */
[----:B------:R-:W-:Y:S04]  /*0280*/  LDS R6, [R4+0xc] ;  /* 0x00000c0004067984 */ /* 0x000fe80000000800 */
[----:B------:R-:W0:Y:S02]  /*0290*/  LDS R11, [R8+0x60] ;  /* 0x00006000080b7984 */ /* 0x000e240000000800 */
[----:B0-----:R-:W-:-:S04]  /*02a0*/  IADD3 R6, PT, PT, R6, R11, RZ ;  /* 0x0000000b06067210 */ /* 0x001fc80007ffe0ff */
[----:B------:R-:W-:-:S13]  /*02b0*/  ISETP.GE.AND P0, PT, R6, R5, PT ;  /* 0x000000050600720c */ /* 0x000fda0003f06270 */
        /* <DEDUP_REMOVED lines=24> */
[----:B------:R-:W-:Y:S01]  /*0440*/  @!P0 MOV R5, R9 ;  /* 0x0000000900058202 */ /* 0x000fe20000000f00 */
[----:B------:R-:W-:Y:S04]  /*0450*/  @!P0 STS [R0], R9 ;  /* 0x0000000900008388 */ /* 0x000fe80000000800 */
[----:B------:R-:W-:Y:S01]  /*0460*/  STG.E desc[UR6][R2.64], R5 ;  /* 0x0000000502007986 */ /* 0x000fe2000c101906 */
[----:B------:R-:W-:Y:S05]  /*0470*/  EXIT ;  /* 0x000000000000794d */ /* 0x000fea0003800000 */
.L_x_2:
        /* <DEDUP_REMOVED lines=16> */
.L_x_5:


//--------------------- .nv.shared._Z6phase3Pii   --------------------------
	.section	.nv.shared._Z6phase3Pii,"aw",@nobits
	.sectionflags	@""
	.align	4
.nv.shared._Z6phase3Pii:
	.zero		1536


//--------------------- .nv.shared.reserved.0     --------------------------
	.section	.nv.shared.reserved.0,"aw",@nobits
	.weak		__nv_reservedSMEM_offset_0_alias
	.size		__nv_reservedSMEM_offset_0_alias, 0, 64
	.other		__nv_reservedSMEM_offset_0_alias,@"STO_CUDA_RESERVED_SHARED STV_DEFAULT"
__nv_reservedSMEM_offset_0_alias:
	.zero		0
	.zero		64


//--------------------- .nv.shared._Z6phase2Pii   --------------------------
	.section	.nv.shared._Z6phase2Pii,"aw",@nobits
	.sectionflags	@""
	.align	4
.nv.shared._Z6phase2Pii:
	.zero		1792


//--------------------- .nv.shared._Z6phase1Pii   --------------------------
	.section	.nv.shared._Z6phase1Pii,"aw",@nobits
	.sectionflags	@""
	.align	4
.nv.shared._Z6phase1Pii:
	.zero		1280


//--------------------- .nv.constant0._Z6phase3Pii --------------------------
	.section	.nv.constant0._Z6phase3Pii,"a",@progbits
	.sectionflags	@""
	.align	4
.nv.constant0._Z6phase3Pii:
	.zero		908


//--------------------- .nv.constant0._Z6phase2Pii --------------------------
	.section	.nv.constant0._Z6phase2Pii,"a",@progbits
	.sectionflags	@""
	.align	4
.nv.constant0._Z6phase2Pii:
	.zero		908


//--------------------- .nv.constant0._Z6phase1Pii --------------------------
	.section	.nv.constant0._Z6phase1Pii,"a",@progbits
	.sectionflags	@""
	.align	4
.nv.constant0._Z6phase1Pii:
	.zero		908


//--------------------- SYMBOLS --------------------------

	.type		.nv.reservedSmem.offset0,@object
	.size		.nv.reservedSmem.offset0,0x4
	.type		.nv.reservedSmem.cap,@object
	.size		.nv.reservedSmem.cap,0x4
